//
// Generated by NVIDIA NVVM Compiler
//
// Compiler Build ID: CL-36424714
// Cuda compilation tools, release 13.0, V13.0.88
// Based on NVVM 20.0.0
//

.version 9.0
.target sm_100
.address_size 64

	// .globl	clamp_kernel_f16

.visible .entry clamp_kernel_f16(
	.param .u64 .ptr .align 1 clamp_kernel_f16_param_0,
	.param .u64 .ptr .align 1 clamp_kernel_f16_param_1,
	.param .u64 .ptr .align 1 clamp_kernel_f16_param_2
)
{
	.reg .pred 	%p<3>;
	.reg .b16 	%rs<15>;
	.reg .b32 	%r<19>;
	.reg .b64 	%rd<9>;
	.reg .b64 	%fd<4>;

	ld.param.u64 	%rd2, [clamp_kernel_f16_param_0];
	ld.param.u64 	%rd3, [clamp_kernel_f16_param_1];
	ld.param.u64 	%rd4, [clamp_kernel_f16_param_2];
	cvta.to.global.u64 	%rd1, %rd4;
	mov.u32 	%r2, %ctaid.x;
	mov.u32 	%r3, %ntid.x;
	mov.u32 	%r4, %tid.x;
	mov.u32 	%r5, %ctaid.y;
	mov.u32 	%r6, %ntid.y;
	mov.u32 	%r7, %tid.y;
	mov.u32 	%r8, %ctaid.z;
	mov.u32 	%r9, %ntid.z;
	mov.u32 	%r10, %tid.z;
	mad.lo.s32 	%r11, %r8, %r9, %r10;
	mov.u32 	%r12, %nctaid.x;
	mov.u32 	%r13, %nctaid.y;
	mad.lo.s32 	%r14, %r11, %r13, %r5;
	mad.lo.s32 	%r15, %r14, %r6, %r7;
	mad.lo.s32 	%r16, %r15, %r12, %r2;
	mad.lo.s32 	%r1, %r16, %r3, %r4;
	ld.global.u32 	%r17, [%rd1];
	setp.eq.s32 	%p1, %r17, 0;
	@%p1 bra 	$L__BB0_2;
	cvta.to.global.u64 	%rd5, %rd2;
	ld.global.u16 	%rs14, [%rd5];
	bra.uni 	$L__BB0_3;
$L__BB0_2:
	mov.f64 	%fd1, 0d0000000000000000;
	// begin inline asm
	{  cvt.rn.f16.f64 %rs14, %fd1;}

	// end inline asm
$L__BB0_3:
	mov.f64 	%fd2, 0d0000000000000000;
	// begin inline asm
	{  cvt.rn.f16.f64 %rs6, %fd2;}

	// end inline asm
	mov.f64 	%fd3, 0d4000000000000000;
	// begin inline asm
	{  cvt.rn.f16.f64 %rs7, %fd3;}

	// end inline asm
	// begin inline asm
	{min.f16 %rs8,%rs7,%rs14;
}
	// end inline asm
	// begin inline asm
	{max.f16 %rs11,%rs6,%rs8;
}
	// end inline asm
	ld.global.u32 	%r18, [%rd1+4];
	setp.ge.u32 	%p2, %r1, %r18;
	@%p2 bra 	$L__BB0_5;
	cvta.to.global.u64 	%rd6, %rd3;
	mul.wide.u32 	%rd7, %r1, 2;
	add.s64 	%rd8, %rd6, %rd7;
	st.global.u16 	[%rd8], %rs11;
$L__BB0_5:
	ret;

}


// ===== COMPILED SASS (sm_100) =====

	.target	sm_100

	.elftype	@"ET_EXEC"


//--------------------- .note.nv.tkinfo           --------------------------
	.section	.note.nv.tkinfo,"",@"SHT_NOTE"
	.sectionflags	@"SHF_NOTE_NV_TKINFO"
	.tkinfo
        /*0018*/ 	.word	0x00000002
        /*0030*/ 	.string	""
        /*0030*/ 	.string	"ptxas"
        /*0030*/ 	.string	"Cuda compilation tools, release 13.0, V13.0.88"
        /*0030*/ 	.string	"Build cuda_13.0.r13.0/compiler.36424714_0"
        /*0030*/ 	.string	"-arch sm_100 -m 64 "



//--------------------- .note.nv.cuinfo           --------------------------
	.section	.note.nv.cuinfo,"",@"SHT_NOTE"
	.sectionflags	@"SHF_NOTE_NV_CUINFO"
        /*0018*/ 	.short	0x0002
        /*001a*/ 	.short	0x0064
        /*001c*/ 	.short	0x0082
	.zero		2


//--------------------- .nv.info                  --------------------------
	.section	.nv.info,"",@"SHT_CUDA_INFO"
	.align	4


	//----- nvinfo : EIATTR_REGCOUNT
	.align		4
        /*0000*/ 	.byte	0x04, 0x2f
        /*0002*/ 	.short	(.L_1 - .L_0)
	.align		4
.L_0:
        /*0004*/ 	.word	index@(clamp_kernel_f16)
        /*0008*/ 	.word	0x00000010


	//----- nvinfo : EIATTR_FRAME_SIZE
	.align		4
.L_1:
        /*000c*/ 	.byte	0x04, 0x11
        /*000e*/ 	.short	(.L_3 - .L_2)
	.align		4
.L_2:
        /*0010*/ 	.word	index@(clamp_kernel_f16)
        /*0014*/ 	.word	0x00000000


	//----- nvinfo : EIATTR_MIN_STACK_SIZE
	.align		4
.L_3:
        /*0018*/ 	.byte	0x04, 0x12
        /*001a*/ 	.short	(.L_5 - .L_4)
	.align		4
.L_4:
        /*001c*/ 	.word	index@(clamp_kernel_f16)
        /*0020*/ 	.word	0x00000000
.L_5:


//--------------------- .nv.compat                --------------------------
	.section	.nv.compat,"",@"SHT_CUDA_COMPAT_INFO"
	.align	4
        /*0000*/ 	.byte	0x02, 0x09, 0x00, 0x00, 0x02, 0x02, 0x01, 0x00, 0x02, 0x05, 0x05, 0x00, 0x03, 0x07, 0x01, 0x01
        /*0010*/ 	.byte	0x02, 0x03, 0x00, 0x00, 0x02, 0x06, 0x01, 0x00, 0x04, 0x0b, 0x08, 0x00, 0x09, 0x00, 0x00, 0x00
        /*0020*/ 	.byte	0x00, 0x00, 0x00, 0x00


//--------------------- .nv.info.clamp_kernel_f16 --------------------------
	.section	.nv.info.clamp_kernel_f16,"",@"SHT_CUDA_INFO"
	.sectionflags	@""
	.align	4


	//----- nvinfo : EIATTR_CUDA_API_VERSION
	.align		4
        /*0000*/ 	.byte	0x04, 0x37
        /*0002*/ 	.short	(.L_7 - .L_6)
.L_6:
        /*0004*/ 	.word	0x00000082


	//----- nvinfo : EIATTR_KPARAM_INFO
	.align		4
.L_7:
        /*0008*/ 	.byte	0x04, 0x17
        /*000a*/ 	.short	(.L_9 - .L_8)
.L_8:
        /*000c*/ 	.word	0x00000000
        /*0010*/ 	.short	0x0002
        /*0012*/ 	.short	0x0010
        /*0014*/ 	.byte	0x00, 0xf5, 0x21, 0x00


	//----- nvinfo : EIATTR_KPARAM_INFO
	.align		4
.L_9:
        /*0018*/ 	.byte	0x04, 0x17
        /*001a*/ 	.short	(.L_11 - .L_10)
.L_10:
        /*001c*/ 	.word	0x00000000
        /*0020*/ 	.short	0x0001
        /*0022*/ 	.short	0x0008
        /*0024*/ 	.byte	0x00, 0xf5, 0x21, 0x00


	//----- nvinfo : EIATTR_KPARAM_INFO
	.align		4
.L_11:
        /*0028*/ 	.byte	0x04, 0x17
        /*002a*/ 	.short	(.L_13 - .L_12)
.L_12:
        /*002c*/ 	.word	0x00000000
        /*0030*/ 	.short	0x0000
        /*0032*/ 	.short	0x0000
        /*0034*/ 	.byte	0x00, 0xf5, 0x21, 0x00


	//----- nvinfo : EIATTR_SPARSE_MMA_MASK
	.align		4
.L_13:
        /*0038*/ 	.byte	0x03, 0x50
        /*003a*/ 	.short	0x0000


	//----- nvinfo : EIATTR_MAXREG_COUNT
	.align		4
        /*003c*/ 	.byte	0x03, 0x1b
        /*003e*/ 	.short	0x00ff


	//----- nvinfo : EIATTR_MERCURY_ISA_VERSION
	.align		4
        /*0040*/ 	.byte	0x03, 0x5f
        /*0042*/ 	.short	0x0101


	//----- nvinfo : EIATTR_VRC_CTA_INIT_COUNT
	.align		4
        /*0044*/ 	.byte	0x02, 0x4a
	.zero		1
	.zero		1


	//----- nvinfo : EIATTR_EXIT_INSTR_OFFSETS
	.align		4
        /*0048*/ 	.byte	0x04, 0x1c
        /*004a*/ 	.short	(.L_15 - .L_14)


	//   ....[0]....
.L_14:
        /*004c*/ 	.word	0x00000190


	//   ....[1]....
        /*0050*/ 	.word	0x00000200


	//----- nvinfo : EIATTR_CBANK_PARAM_SIZE
	.align		4
.L_15:
        /*0054*/ 	.byte	0x03, 0x19
        /*0056*/ 	.short	0x0018


	//----- nvinfo : EIATTR_PARAM_CBANK
	.align		4
        /*0058*/ 	.byte	0x04, 0x0a
        /*005a*/ 	.short	(.L_17 - .L_16)
	.align		4
.L_16:
        /*005c*/ 	.word	index@(.nv.constant0.clamp_kernel_f16)
        /*0060*/ 	.short	0x0380
        /*0062*/ 	.short	0x0018


	//----- nvinfo : EIATTR_SW_WAR
	.align		4
.L_17:
        /*0064*/ 	.byte	0x04, 0x36
        /*0066*/ 	.short	(.L_19 - .L_18)
.L_18:
        /*0068*/ 	.word	0x00000008
.L_19:


//--------------------- .nv.callgraph             --------------------------
	.section	.nv.callgraph,"",@"SHT_CUDA_CALLGRAPH"
	.align	4
	.sectionentsize	8
	.align		4
        /*0000*/ 	.word	0x00000000
	.align		4
        /*0004*/ 	.word	0xffffffff
	.align		4
        /*0008*/ 	.word	0x00000000
	.align		4
        /*000c*/ 	.word	0xfffffffe
	.align		4
        /*0010*/ 	.word	0x00000000
	.align		4
        /*0014*/ 	.word	0xfffffffd
	.align		4
        /*0018*/ 	.word	0x00000000
	.align		4
        /*001c*/ 	.word	0xfffffffc


//--------------------- .text.clamp_kernel_f16    --------------------------
	.section	.text.clamp_kernel_f16,"ax",@progbits
	.align	128
        .global         clamp_kernel_f16
        .type           clamp_kernel_f16,@function
        .size           clamp_kernel_f16,(.L_x_1 - clamp_kernel_f16)
        .other          clamp_kernel_f16,@"STO_CUDA_ENTRY STV_DEFAULT"
clamp_kernel_f16:
.text.clamp_kernel_f16:
[----:B------:R-:W-:Y:S08]  /*0000*/  LDC R1, c[0x0][0x37c] ;  /* 0x0000df00ff017b82 */ /* 0x000ff00000000800 */
[----:B------:R-:W0:Y:S01]  /*0010*/  LDC.64 R2, c[0x0][0x390] ;  /* 0x0000e400ff027b82 */ /* 0x000e220000000a00 */
[----:B------:R-:W0:Y:S02]  /*0020*/  LDCU.64 UR4, c[0x0][0x358] ;  /* 0x00006b00ff0477ac */ /* 0x000e240008000a00 */
[----:B0-----:R-:W2:Y:S04]  /*0030*/  LDG.E R0, desc[UR4][R2.64] ;  /* 0x0000000402007981 */ /* 0x001ea8000c1e1900 */
[----:B------:R0:W3:Y:S01]  /*0040*/  LDG.E R6, desc[UR4][R2.64+0x4] ;  /* 0x0000040402067981 */ /* 0x0000e2000c1e1900 */
[----:B------:R-:W1:Y:S01]  /*0050*/  S2R R9, SR_TID.Z ;  /* 0x0000000000097919 */ /* 0x000e620000002300 */
[----:B------:R-:W4:Y:S01]  /*0060*/  LDCU UR7, c[0x0][0x360] ;  /* 0x00006c00ff0777ac */ /* 0x000f220008000800 */
[----:B------:R-:W1:Y:S01]  /*0070*/  S2UR UR10, SR_CTAID.Z ;  /* 0x00000000000a79c3 */ /* 0x000e620000002700 */
[----:B------:R-:W4:Y:S01]  /*0080*/  S2R R7, SR_TID.Y ;  /* 0x0000000000077919 */ /* 0x000f220000002200 */
[----:B------:R-:W4:Y:S06]  /*0090*/  LDCU UR9, c[0x0][0x364] ;  /* 0x00006c80ff0977ac */ /* 0x000f2c0008000800 */
[----:B------:R-:W4:Y:S01]  /*00a0*/  S2UR UR8, SR_CTAID.Y ;  /* 0x00000000000879c3 */ /* 0x000f220000002600 */
[----:B0-----:R-:W0:Y:S07]  /*00b0*/  S2R R3, SR_TID.X ;  /* 0x0000000000037919 */ /* 0x001e2e0000002100 */
[----:B------:R-:W0:Y:S01]  /*00c0*/  S2UR UR6, SR_CTAID.X ;  /* 0x00000000000679c3 */ /* 0x000e220000002500 */
[----:B--2---:R-:W-:-:S07]  /*00d0*/  ISETP.NE.AND P0, PT, R0, RZ, PT ;  /* 0x000000ff0000720c */ /* 0x004fce0003f05270 */
[----:B------:R-:W1:Y:S08]  /*00e0*/  LDC R0, c[0x0][0x368] ;  /* 0x0000da00ff007b82 */ /* 0x000e700000000800 */
[----:B------:R-:W0:Y:S08]  /*00f0*/  LDC R11, c[0x0][0x370] ;  /* 0x0000dc00ff0b7b82 */ /* 0x000e300000000800 */
[----:B------:R-:W4:Y:S08]  /*0100*/  LDC R13, c[0x0][0x374] ;  /* 0x0000dd00ff0d7b82 */ /* 0x000f300000000800 */
[----:B------:R-:W2:Y:S01]  /*0110*/  @P0 LDC.64 R4, c[0x0][0x380] ;  /* 0x0000e000ff040b82 */ /* 0x000ea20000000a00 */
[----:B-1----:R-:W-:-:S04]  /*0120*/  IMAD R0, R0, UR10, R9 ;  /* 0x0000000a00007c24 */ /* 0x002fc8000f8e0209 */
[----:B----4-:R-:W-:-:S04]  /*0130*/  IMAD R0, R0, R13, UR8 ;  /* 0x0000000800007e24 */ /* 0x010fc8000f8e020d */
[----:B------:R-:W-:-:S04]  /*0140*/  IMAD R0, R0, UR9, R7 ;  /* 0x0000000900007c24 */ /* 0x000fc8000f8e0207 */
[----:B0-----:R-:W-:Y:S01]  /*0150*/  IMAD R0, R0, R11, UR6 ;  /* 0x0000000600007e24 */ /* 0x001fe2000f8e020b */
[----:B--2---:R0:W5:Y:S03]  /*0160*/  @P0 LDG.E.U16 R4, desc[UR4][R4.64] ;  /* 0x0000000404040981 */ /* 0x004166000c1e1500 */
[----:B0-----:R-:W-:-:S05]  /*0170*/  IMAD R5, R0, UR7, R3 ;  /* 0x0000000700057c24 */ /* 0x001fca000f8e0203 */
[----:B---3--:R-:W-:-:S13]  /*0180*/  ISETP.GE.U32.AND P1, PT, R5, R6, PT ;  /* 0x000000060500720c */ /* 0x008fda0003f26070 */
[----:B------:R-:W-:Y:S05]  /*0190*/  @P1 EXIT ;  /* 0x000000000000194d */ /* 0x000fea0003800000 */
[----:B------:R-:W0:Y:S01]  /*01a0*/  LDC.64 R2, c[0x0][0x388] ;  /* 0x0000e200ff027b82 */ /* 0x000e220000000a00 */
[----:B-----5:R-:W-:-:S05]  /*01b0*/  @!P0 PRMT R4, RZ, 0x7610, R4 ;  /* 0x00007610ff048816 */ /* 0x020fca0000000004 */
[----:B------:R-:W-:-:S04]  /*01c0*/  HMNMX2 R4, R4.H0_H0, 2, 2, PT ;  /* 0x4000400004047840 */ /* 0x000fc80003800800 */
[----:B------:R-:W-:Y:S01]  /*01d0*/  HMNMX2 R4, R4.H0_H0, RZ.H0_H0, !PT ;  /* 0x200000ff04047240 */ /* 0x000fe20007800800 */
[----:B0-----:R-:W-:-:S05]  /*01e0*/  IMAD.WIDE.U32 R2, R5, 0x2, R2 ;  /* 0x0000000205027825 */ /* 0x001fca00078e0002 */
[----:B------:R-:W-:Y:S01]  /*01f0*/  STG.E.U16 desc[UR4][R2.64], R4 ;  /* 0x0000000402007986 */ /* 0x000fe2000c101504 */
[----:B------:R-:W-:Y:S05]  /*0200*/  EXIT ;  /* 0x000000000000794d */ /* 0x000fea0003800000 */
.L_x_0:
[----:B------:R-:W-:-:S00]  /*0210*/  BRA `(.L_x_0) ;  /* 0xfffffffc00fc7947 */ /* 0x000fc0000383ffff */
[----:B------:R-:W-:-:S00]  /*0220*/  NOP ;  /* 0x0000000000007918 */ /* 0x000fc00000000000 */
        /* <DEDUP_REMOVED lines=13> */
.L_x_1:


//--------------------- .nv.shared.reserved.0     --------------------------
	.section	.nv.shared.reserved.0,"aw",@nobits
	.weak		__nv_reservedSMEM_offset_0_alias
	.size		__nv_reservedSMEM_offset_0_alias, 0, 64
	.other		__nv_reservedSMEM_offset_0_alias,@"STO_CUDA_RESERVED_SHARED STV_DEFAULT"
__nv_reservedSMEM_offset_0_alias:
	.zero		0
	.zero		64


//--------------------- .nv.constant0.clamp_kernel_f16 --------------------------
	.section	.nv.constant0.clamp_kernel_f16,"a",@progbits
	.sectionflags	@""
	.align	4
.nv.constant0.clamp_kernel_f16:
	.zero		920


//--------------------- SYMBOLS --------------------------

	.type		.nv.reservedSmem.offset0,@object
	.size		.nv.reservedSmem.offset0,0x4
